//
// Generated by NVIDIA NVVM Compiler
//
// Compiler Build ID: CL-36424714
// Cuda compilation tools, release 13.0, V13.0.88
// Based on NVVM 20.0.0
//

.version 9.0
.target sm_100
.address_size 64

	// .globl	_Z14matrixMulByGPUPiS_S_iii

.visible .entry _Z14matrixMulByGPUPiS_S_iii(
	.param .u64 .ptr .align 1 _Z14matrixMulByGPUPiS_S_iii_param_0,
	.param .u64 .ptr .align 1 _Z14matrixMulByGPUPiS_S_iii_param_1,
	.param .u64 .ptr .align 1 _Z14matrixMulByGPUPiS_S_iii_param_2,
	.param .u32 _Z14matrixMulByGPUPiS_S_iii_param_3,
	.param .u32 _Z14matrixMulByGPUPiS_S_iii_param_4,
	.param .u32 _Z14matrixMulByGPUPiS_S_iii_param_5
)
{
	.reg .pred 	%p<13>;
	.reg .b32 	%r<109>;
	.reg .b64 	%rd<53>;

	ld.param.u64 	%rd7, [_Z14matrixMulByGPUPiS_S_iii_param_0];
	ld.param.u64 	%rd8, [_Z14matrixMulByGPUPiS_S_iii_param_1];
	ld.param.u64 	%rd6, [_Z14matrixMulByGPUPiS_S_iii_param_2];
	ld.param.u32 	%r32, [_Z14matrixMulByGPUPiS_S_iii_param_3];
	ld.param.u32 	%r30, [_Z14matrixMulByGPUPiS_S_iii_param_4];
	ld.param.u32 	%r31, [_Z14matrixMulByGPUPiS_S_iii_param_5];
	cvta.to.global.u64 	%rd1, %rd8;
	cvta.to.global.u64 	%rd2, %rd7;
	mov.u32 	%r34, %ctaid.y;
	mov.u32 	%r35, %ntid.y;
	mov.u32 	%r36, %tid.y;
	mad.lo.s32 	%r37, %r34, %r35, %r36;
	mov.u32 	%r38, %ctaid.x;
	mov.u32 	%r39, %ntid.x;
	mov.u32 	%r40, %tid.x;
	mad.lo.s32 	%r2, %r38, %r39, %r40;
	setp.ge.s32 	%p1, %r2, %r31;
	setp.ge.s32 	%p2, %r37, %r32;
	or.pred  	%p3, %p1, %p2;
	@%p3 bra 	$L__BB0_14;
	setp.lt.s32 	%p4, %r30, 1;
	mov.b32 	%r108, 0;
	@%p4 bra 	$L__BB0_13;
	mul.lo.s32 	%r3, %r30, %r37;
	and.b32  	%r4, %r30, 7;
	setp.lt.u32 	%p5, %r30, 8;
	mov.b32 	%r103, 0;
	mov.u32 	%r108, %r103;
	@%p5 bra 	$L__BB0_5;
	and.b32  	%r103, %r30, 2147483640;
	neg.s32 	%r97, %r103;
	shl.b32 	%r7, %r31, 3;
	mul.wide.u32 	%rd9, %r3, 4;
	add.s64 	%rd10, %rd9, %rd2;
	add.s64 	%rd52, %rd10, 16;
	mov.b32 	%r108, 0;
	mul.wide.s32 	%rd13, %r31, 4;
	mov.u32 	%r96, %r2;
$L__BB0_4:
	.pragma "nounroll";
	ld.global.u32 	%r45, [%rd52+-16];
	mul.wide.s32 	%rd11, %r96, 4;
	add.s64 	%rd12, %rd1, %rd11;
	ld.global.u32 	%r46, [%rd12];
	mad.lo.s32 	%r47, %r46, %r45, %r108;
	ld.global.u32 	%r48, [%rd52+-12];
	add.s64 	%rd14, %rd12, %rd13;
	ld.global.u32 	%r49, [%rd14];
	mad.lo.s32 	%r50, %r49, %r48, %r47;
	ld.global.u32 	%r51, [%rd52+-8];
	add.s64 	%rd15, %rd14, %rd13;
	ld.global.u32 	%r52, [%rd15];
	mad.lo.s32 	%r53, %r52, %r51, %r50;
	ld.global.u32 	%r54, [%rd52+-4];
	add.s64 	%rd16, %rd15, %rd13;
	ld.global.u32 	%r55, [%rd16];
	mad.lo.s32 	%r56, %r55, %r54, %r53;
	ld.global.u32 	%r57, [%rd52];
	add.s64 	%rd17, %rd16, %rd13;
	ld.global.u32 	%r58, [%rd17];
	mad.lo.s32 	%r59, %r58, %r57, %r56;
	ld.global.u32 	%r60, [%rd52+4];
	add.s64 	%rd18, %rd17, %rd13;
	ld.global.u32 	%r61, [%rd18];
	mad.lo.s32 	%r62, %r61, %r60, %r59;
	ld.global.u32 	%r63, [%rd52+8];
	add.s64 	%rd19, %rd18, %rd13;
	ld.global.u32 	%r64, [%rd19];
	mad.lo.s32 	%r65, %r64, %r63, %r62;
	ld.global.u32 	%r66, [%rd52+12];
	add.s64 	%rd20, %rd19, %rd13;
	ld.global.u32 	%r67, [%rd20];
	mad.lo.s32 	%r108, %r67, %r66, %r65;
	add.s32 	%r97, %r97, 8;
	add.s32 	%r96, %r96, %r7;
	add.s64 	%rd52, %rd52, 32;
	setp.ne.s32 	%p6, %r97, 0;
	@%p6 bra 	$L__BB0_4;
$L__BB0_5:
	setp.eq.s32 	%p7, %r4, 0;
	@%p7 bra 	$L__BB0_13;
	and.b32  	%r17, %r30, 3;
	setp.lt.u32 	%p8, %r4, 4;
	@%p8 bra 	$L__BB0_8;
	add.s32 	%r69, %r103, %r3;
	mul.wide.u32 	%rd21, %r69, 4;
	add.s64 	%rd22, %rd2, %rd21;
	ld.global.u32 	%r70, [%rd22];
	mad.lo.s32 	%r71, %r103, %r31, %r2;
	mul.wide.s32 	%rd23, %r71, 4;
	add.s64 	%rd24, %rd1, %rd23;
	ld.global.u32 	%r72, [%rd24];
	mad.lo.s32 	%r73, %r72, %r70, %r108;
	cvt.u64.u32 	%rd25, %r3;
	cvt.u64.u32 	%rd26, %r103;
	add.s64 	%rd27, %rd26, %rd25;
	shl.b64 	%rd28, %rd27, 2;
	add.s64 	%rd29, %rd2, %rd28;
	ld.global.u32 	%r74, [%rd29+4];
	mul.wide.s32 	%rd30, %r31, 4;
	add.s64 	%rd31, %rd24, %rd30;
	ld.global.u32 	%r75, [%rd31];
	mad.lo.s32 	%r76, %r75, %r74, %r73;
	ld.global.u32 	%r77, [%rd29+8];
	add.s64 	%rd32, %rd31, %rd30;
	ld.global.u32 	%r78, [%rd32];
	mad.lo.s32 	%r79, %r78, %r77, %r76;
	ld.global.u32 	%r80, [%rd29+12];
	add.s64 	%rd33, %rd32, %rd30;
	ld.global.u32 	%r81, [%rd33];
	mad.lo.s32 	%r108, %r81, %r80, %r79;
	add.s32 	%r103, %r103, 4;
$L__BB0_8:
	setp.eq.s32 	%p9, %r17, 0;
	@%p9 bra 	$L__BB0_13;
	setp.eq.s32 	%p10, %r17, 1;
	@%p10 bra 	$L__BB0_11;
	add.s32 	%r83, %r103, %r3;
	mul.wide.u32 	%rd34, %r83, 4;
	add.s64 	%rd35, %rd2, %rd34;
	ld.global.u32 	%r84, [%rd35];
	mad.lo.s32 	%r85, %r103, %r31, %r2;
	mul.wide.s32 	%rd36, %r85, 4;
	add.s64 	%rd37, %rd1, %rd36;
	ld.global.u32 	%r86, [%rd37];
	mad.lo.s32 	%r87, %r86, %r84, %r108;
	cvt.u64.u32 	%rd38, %r3;
	cvt.u64.u32 	%rd39, %r103;
	add.s64 	%rd40, %rd39, %rd38;
	shl.b64 	%rd41, %rd40, 2;
	add.s64 	%rd42, %rd2, %rd41;
	ld.global.u32 	%r88, [%rd42+4];
	mul.wide.s32 	%rd43, %r31, 4;
	add.s64 	%rd44, %rd37, %rd43;
	ld.global.u32 	%r89, [%rd44];
	mad.lo.s32 	%r108, %r89, %r88, %r87;
	add.s32 	%r103, %r103, 2;
$L__BB0_11:
	and.b32  	%r90, %r30, 1;
	setp.eq.b32 	%p11, %r90, 1;
	not.pred 	%p12, %p11;
	@%p12 bra 	$L__BB0_13;
	add.s32 	%r91, %r103, %r3;
	mul.wide.u32 	%rd45, %r91, 4;
	add.s64 	%rd46, %rd2, %rd45;
	ld.global.u32 	%r92, [%rd46];
	mad.lo.s32 	%r93, %r103, %r31, %r2;
	mul.wide.s32 	%rd47, %r93, 4;
	add.s64 	%rd48, %rd1, %rd47;
	ld.global.u32 	%r94, [%rd48];
	mad.lo.s32 	%r108, %r94, %r92, %r108;
$L__BB0_13:
	mad.lo.s32 	%r95, %r31, %r37, %r2;
	cvta.to.global.u64 	%rd49, %rd6;
	mul.wide.s32 	%rd50, %r95, 4;
	add.s64 	%rd51, %rd49, %rd50;
	st.global.u32 	[%rd51], %r108;
$L__BB0_14:
	ret;

}


// ===== COMPILED SASS (sm_100) =====

	.target	sm_100

	.elftype	@"ET_EXEC"


//--------------------- .note.nv.tkinfo           --------------------------
	.section	.note.nv.tkinfo,"",@"SHT_NOTE"
	.sectionflags	@"SHF_NOTE_NV_TKINFO"
	.tkinfo
        /*0018*/ 	.word	0x00000002
        /*0030*/ 	.string	""
        /*0030*/ 	.string	"ptxas"
        /*0030*/ 	.string	"Cuda compilation tools, release 13.0, V13.0.88"
        /*0030*/ 	.string	"Build cuda_13.0.r13.0/compiler.36424714_0"
        /*0030*/ 	.string	"-arch sm_100 -m 64 "



//--------------------- .note.nv.cuinfo           --------------------------
	.section	.note.nv.cuinfo,"",@"SHT_NOTE"
	.sectionflags	@"SHF_NOTE_NV_CUINFO"
        /*0018*/ 	.short	0x0002
        /*001a*/ 	.short	0x0064
        /*001c*/ 	.short	0x0082
	.zero		2


//--------------------- .nv.info                  --------------------------
	.section	.nv.info,"",@"SHT_CUDA_INFO"
	.align	4


	//----- nvinfo : EIATTR_REGCOUNT
	.align		4
        /*0000*/ 	.byte	0x04, 0x2f
        /*0002*/ 	.short	(.L_1 - .L_0)
	.align		4
.L_0:
        /*0004*/ 	.word	index@(_Z14matrixMulByGPUPiS_S_iii)
        /*0008*/ 	.word	0x00000020


	//----- nvinfo : EIATTR_FRAME_SIZE
	.align		4
.L_1:
        /*000c*/ 	.byte	0x04, 0x11
        /*000e*/ 	.short	(.L_3 - .L_2)
	.align		4
.L_2:
        /*0010*/ 	.word	index@(_Z14matrixMulByGPUPiS_S_iii)
        /*0014*/ 	.word	0x00000000


	//----- nvinfo : EIATTR_MIN_STACK_SIZE
	.align		4
.L_3:
        /*0018*/ 	.byte	0x04, 0x12
        /*001a*/ 	.short	(.L_5 - .L_4)
	.align		4
.L_4:
        /*001c*/ 	.word	index@(_Z14matrixMulByGPUPiS_S_iii)
        /*0020*/ 	.word	0x00000000
.L_5:


//--------------------- .nv.compat                --------------------------
	.section	.nv.compat,"",@"SHT_CUDA_COMPAT_INFO"
	.align	4
        /*0000*/ 	.byte	0x02, 0x09, 0x00, 0x00, 0x02, 0x02, 0x01, 0x00, 0x02, 0x05, 0x05, 0x00, 0x03, 0x07, 0x01, 0x01
        /*0010*/ 	.byte	0x02, 0x03, 0x00, 0x00, 0x02, 0x06, 0x01, 0x00, 0x04, 0x0b, 0x08, 0x00, 0x09, 0x00, 0x00, 0x00
        /*0020*/ 	.byte	0x00, 0x00, 0x00, 0x00


//--------------------- .nv.info._Z14matrixMulByGPUPiS_S_iii --------------------------
	.section	.nv.info._Z14matrixMulByGPUPiS_S_iii,"",@"SHT_CUDA_INFO"
	.sectionflags	@""
	.align	4


	//----- nvinfo : EIATTR_CUDA_API_VERSION
	.align		4
        /*0000*/ 	.byte	0x04, 0x37
        /*0002*/ 	.short	(.L_7 - .L_6)
.L_6:
        /*0004*/ 	.word	0x00000082


	//----- nvinfo : EIATTR_KPARAM_INFO
	.align		4
.L_7:
        /*0008*/ 	.byte	0x04, 0x17
        /*000a*/ 	.short	(.L_9 - .L_8)
.L_8:
        /*000c*/ 	.word	0x00000000
        /*0010*/ 	.short	0x0005
        /*0012*/ 	.short	0x0020
        /*0014*/ 	.byte	0x00, 0xf0, 0x11, 0x00


	//----- nvinfo : EIATTR_KPARAM_INFO
	.align		4
.L_9:
        /*0018*/ 	.byte	0x04, 0x17
        /*001a*/ 	.short	(.L_11 - .L_10)
.L_10:
        /*001c*/ 	.word	0x00000000
        /*0020*/ 	.short	0x0004
        /*0022*/ 	.short	0x001c
        /*0024*/ 	.byte	0x00, 0xf0, 0x11, 0x00


	//----- nvinfo : EIATTR_KPARAM_INFO
	.align		4
.L_11:
        /*0028*/ 	.byte	0x04, 0x17
        /*002a*/ 	.short	(.L_13 - .L_12)
.L_12:
        /*002c*/ 	.word	0x00000000
        /*0030*/ 	.short	0x0003
        /*0032*/ 	.short	0x0018
        /*0034*/ 	.byte	0x00, 0xf0, 0x11, 0x00


	//----- nvinfo : EIATTR_KPARAM_INFO
	.align		4
.L_13:
        /*0038*/ 	.byte	0x04, 0x17
        /*003a*/ 	.short	(.L_15 - .L_14)
.L_14:
        /*003c*/ 	.word	0x00000000
        /*0040*/ 	.short	0x0002
        /*0042*/ 	.short	0x0010
        /*0044*/ 	.byte	0x00, 0xf5, 0x21, 0x00


	//----- nvinfo : EIATTR_KPARAM_INFO
	.align		4
.L_15:
        /*0048*/ 	.byte	0x04, 0x17
        /*004a*/ 	.short	(.L_17 - .L_16)
.L_16:
        /*004c*/ 	.word	0x00000000
        /*0050*/ 	.short	0x0001
        /*0052*/ 	.short	0x0008
        /*0054*/ 	.byte	0x00, 0xf5, 0x21, 0x00


	//----- nvinfo : EIATTR_KPARAM_INFO
	.align		4
.L_17:
        /*0058*/ 	.byte	0x04, 0x17
        /*005a*/ 	.short	(.L_19 - .L_18)
.L_18:
        /*005c*/ 	.word	0x00000000
        /*0060*/ 	.short	0x0000
        /*0062*/ 	.short	0x0000
        /*0064*/ 	.byte	0x00, 0xf5, 0x21, 0x00


	//----- nvinfo : EIATTR_SPARSE_MMA_MASK
	.align		4
.L_19:
        /*0068*/ 	.byte	0x03, 0x50
        /*006a*/ 	.short	0x0000


	//----- nvinfo : EIATTR_MAXREG_COUNT
	.align		4
        /*006c*/ 	.byte	0x03, 0x1b
        /*006e*/ 	.short	0x00ff


	//----- nvinfo : EIATTR_MERCURY_ISA_VERSION
	.align		4
        /*0070*/ 	.byte	0x03, 0x5f
        /*0072*/ 	.short	0x0101


	//----- nvinfo : EIATTR_VRC_CTA_INIT_COUNT
	.align		4
        /*0074*/ 	.byte	0x02, 0x4a
	.zero		1
	.zero		1


	//----- nvinfo : EIATTR_EXIT_INSTR_OFFSETS
	.align		4
        /*0078*/ 	.byte	0x04, 0x1c
        /*007a*/ 	.short	(.L_21 - .L_20)


	//   ....[0]....
.L_20:
        /*007c*/ 	.word	0x000000d0


	//   ....[1]....
        /*0080*/ 	.word	0x000008e0


	//----- nvinfo : EIATTR_CBANK_PARAM_SIZE
	.align		4
.L_21:
        /*0084*/ 	.byte	0x03, 0x19
        /*0086*/ 	.short	0x0024


	//----- nvinfo : EIATTR_PARAM_CBANK
	.align		4
        /*0088*/ 	.byte	0x04, 0x0a
        /*008a*/ 	.short	(.L_23 - .L_22)
	.align		4
.L_22:
        /*008c*/ 	.word	index@(.nv.constant0._Z14matrixMulByGPUPiS_S_iii)
        /*0090*/ 	.short	0x0380
        /*0092*/ 	.short	0x0024


	//----- nvinfo : EIATTR_SW_WAR
	.align		4
.L_23:
        /*0094*/ 	.byte	0x04, 0x36
        /*0096*/ 	.short	(.L_25 - .L_24)
.L_24:
        /*0098*/ 	.word	0x00000008
.L_25:


//--------------------- .nv.callgraph             --------------------------
	.section	.nv.callgraph,"",@"SHT_CUDA_CALLGRAPH"
	.align	4
	.sectionentsize	8
	.align		4
        /*0000*/ 	.word	0x00000000
	.align		4
        /*0004*/ 	.word	0xffffffff
	.align		4
        /*0008*/ 	.word	0x00000000
	.align		4
        /*000c*/ 	.word	0xfffffffe
	.align		4
        /*0010*/ 	.word	0x00000000
	.align		4
        /*0014*/ 	.word	0xfffffffd
	.align		4
        /*0018*/ 	.word	0x00000000
	.align		4
        /*001c*/ 	.word	0xfffffffc


//--------------------- .text._Z14matrixMulByGPUPiS_S_iii --------------------------
	.section	.text._Z14matrixMulByGPUPiS_S_iii,"ax",@progbits
	.align	128
        .global         _Z14matrixMulByGPUPiS_S_iii
        .type           _Z14matrixMulByGPUPiS_S_iii,@function
        .size           _Z14matrixMulByGPUPiS_S_iii,(.L_x_5 - _Z14matrixMulByGPUPiS_S_iii)
        .other          _Z14matrixMulByGPUPiS_S_iii,@"STO_CUDA_ENTRY STV_DEFAULT"
_Z14matrixMulByGPUPiS_S_iii:
.text._Z14matrixMulByGPUPiS_S_iii:
[----:B------:R-:W-:Y:S01]  /*0000*/  LDC R1, c[0x0][0x37c] ;  /* 0x0000df00ff017b82 */ /* 0x000fe20000000800 */
[----:B------:R-:W0:Y:S07]  /*0010*/  S2R R3, SR_TID.Y ;  /* 0x0000000000037919 */ /* 0x000e2e0000002200 */
[----:B------:R-:W0:Y:S01]  /*0020*/  S2UR UR4, SR_CTAID.Y ;  /* 0x00000000000479c3 */ /* 0x000e220000002600 */
[----:B------:R-:W1:Y:S01]  /*0030*/  LDCU UR6, c[0x0][0x398] ;  /* 0x00007300ff0677ac */ /* 0x000e620008000800 */
[----:B------:R-:W2:Y:S06]  /*0040*/  S2R R5, SR_TID.X ;  /* 0x0000000000057919 */ /* 0x000eac0000002100 */
[----:B------:R-:W0:Y:S08]  /*0050*/  LDC R0, c[0x0][0x364] ;  /* 0x0000d900ff007b82 */ /* 0x000e300000000800 */
[----:B------:R-:W2:Y:S08]  /*0060*/  S2UR UR5, SR_CTAID.X ;  /* 0x00000000000579c3 */ /* 0x000eb00000002500 */
[----:B------:R-:W2:Y:S08]  /*0070*/  LDC R16, c[0x0][0x360] ;  /* 0x0000d800ff107b82 */ /* 0x000eb00000000800 */
[----:B------:R-:W3:Y:S01]  /*0080*/  LDC R17, c[0x0][0x3a0] ;  /* 0x0000e800ff117b82 */ /* 0x000ee20000000800 */
[----:B0-----:R-:W-:-:S05]  /*0090*/  IMAD R0, R0, UR4, R3 ;  /* 0x0000000400007c24 */ /* 0x001fca000f8e0203 */
[----:B-1----:R-:W-:Y:S01]  /*00a0*/  ISETP.GE.AND P0, PT, R0, UR6, PT ;  /* 0x0000000600007c0c */ /* 0x002fe2000bf06270 */
[----:B--2---:R-:W-:-:S05]  /*00b0*/  IMAD R16, R16, UR5, R5 ;  /* 0x0000000510107c24 */ /* 0x004fca000f8e0205 */
[----:B---3--:R-:W-:-:S13]  /*00c0*/  ISETP.GE.OR P0, PT, R16, R17, P0 ;  /* 0x000000111000720c */ /* 0x008fda0000706670 */
[----:B------:R-:W-:Y:S05]  /*00d0*/  @P0 EXIT ;  /* 0x000000000000094d */ /* 0x000fea0003800000 */
[----:B------:R-:W0:Y:S01]  /*00e0*/  LDC R19, c[0x0][0x39c] ;  /* 0x0000e700ff137b82 */ /* 0x000e220000000800 */
[----:B------:R-:W1:Y:S01]  /*00f0*/  LDCU.64 UR4, c[0x0][0x358] ;  /* 0x00006b00ff0477ac */ /* 0x000e620008000a00 */
[----:B------:R-:W-:Y:S01]  /*0100*/  HFMA2 R24, -RZ, RZ, 0, 0 ;  /* 0x00000000ff187431 */ /* 0x000fe200000001ff */
[----:B0-----:R-:W-:-:S13]  /*0110*/  ISETP.GE.AND P0, PT, R19, 0x1, PT ;  /* 0x000000011300780c */ /* 0x001fda0003f06270 */
[----:B-1----:R-:W-:Y:S05]  /*0120*/  @!P0 BRA `(.L_x_0) ;  /* 0x0000000400dc8947 */ /* 0x002fea0003800000 */
[C---:B------:R-:W-:Y:S01]  /*0130*/  ISETP.GE.U32.AND P1, PT, R19.reuse, 0x8, PT ;  /* 0x000000081300780c */ /* 0x040fe20003f26070 */
[----:B------:R-:W-:Y:S01]  /*0140*/  IMAD R20, R0, R19, RZ ;  /* 0x0000001300147224 */ /* 0x000fe200078e02ff */
[----:B------:R-:W-:Y:S02]  /*0150*/  LOP3.LUT R27, R19, 0x7, RZ, 0xc0, !PT ;  /* 0x00000007131b7812 */ /* 0x000fe400078ec0ff */
[----:B------:R-:W-:Y:S02]  /*0160*/  MOV R21, RZ ;  /* 0x000000ff00157202 */ /* 0x000fe40000000f00 */
[----:B------:R-:W-:Y:S02]  /*0170*/  ISETP.NE.AND P0, PT, R27, RZ, PT ;  /* 0x000000ff1b00720c */ /* 0x000fe40003f05270 */
[----:B------:R-:W-:-:S05]  /*0180*/  MOV R24, RZ ;  /* 0x000000ff00187202 */ /* 0x000fca0000000f00 */
[----:B------:R-:W-:Y:S06]  /*0190*/  @!P1 BRA `(.L_x_1) ;  /* 0x0000000000c09947 */ /* 0x000fec0003800000 */
[----:B------:R-:W0:Y:S01]  /*01a0*/  LDC.64 R2, c[0x0][0x380] ;  /* 0x0000e000ff027b82 */ /* 0x000e220000000a00 */
[----:B------:R-:W-:Y:S02]  /*01b0*/  LOP3.LUT R21, R19, 0x7ffffff8, RZ, 0xc0, !PT ;  /* 0x7ffffff813157812 */ /* 0x000fe400078ec0ff */
[----:B------:R-:W-:Y:S02]  /*01c0*/  MOV R24, RZ ;  /* 0x000000ff00187202 */ /* 0x000fe40000000f00 */
[----:B------:R-:W-:Y:S02]  /*01d0*/  MOV R18, R16 ;  /* 0x0000001000127202 */ /* 0x000fe40000000f00 */
[----:B------:R-:W-:Y:S01]  /*01e0*/  IADD3 R22, PT, PT, -R21, RZ, RZ ;  /* 0x000000ff15167210 */ /* 0x000fe20007ffe1ff */
[----:B0-----:R-:W-:-:S03]  /*01f0*/  IMAD.WIDE.U32 R2, R20, 0x4, R2 ;  /* 0x0000000414027825 */ /* 0x001fc600078e0002 */
[----:B------:R-:W-:-:S04]  /*0200*/  IADD3 R4, P1, PT, R2, 0x10, RZ ;  /* 0x0000001002047810 */ /* 0x000fc80007f3e0ff */
[----:B------:R-:W-:-:S09]  /*0210*/  IADD3.X R3, PT, PT, RZ, R3, RZ, P1, !PT ;  /* 0x00000003ff037210 */ /* 0x000fd20000ffe4ff */
.L_x_2:
[----:B------:R-:W0:Y:S01]  /*0220*/  LDC.64 R14, c[0x0][0x388] ;  /* 0x0000e200ff0e7b82 */ /* 0x000e220000000a00 */
[----:B------:R-:W-:-:S05]  /*0230*/  MOV R2, R4 ;  /* 0x0000000400027202 */ /* 0x000fca0000000f00 */
[----:B------:R-:W2:Y:S04]  /*0240*/  LDG.E R25, desc[UR4][R2.64+-0x10] ;  /* 0xfffff00402197981 */ /* 0x000ea8000c1e1900 */
[----:B------:R-:W3:Y:S04]  /*0250*/  LDG.E R23, desc[UR4][R2.64+-0xc] ;  /* 0xfffff40402177981 */ /* 0x000ee8000c1e1900 */
[----:B------:R-:W4:Y:S04]  /*0260*/  LDG.E R29, desc[UR4][R2.64+-0x8] ;  /* 0xfffff804021d7981 */ /* 0x000f28000c1e1900 */
[----:B------:R-:W5:Y:S01]  /*0270*/  LDG.E R28, desc[UR4][R2.64+-0x4] ;  /* 0xfffffc04021c7981 */ /* 0x000f62000c1e1900 */
[----:B0-----:R-:W-:-:S05]  /*0280*/  IMAD.WIDE R14, R18, 0x4, R14 ;  /* 0x00000004120e7825 */ /* 0x001fca00078e020e */
[----:B------:R0:W2:Y:S01]  /*0290*/  LDG.E R26, desc[UR4][R14.64] ;  /* 0x000000040e1a7981 */ /* 0x0000a2000c1e1900 */
[----:B------:R-:W-:-:S04]  /*02a0*/  IMAD.WIDE R12, R17, 0x4, R14 ;  /* 0x00000004110c7825 */ /* 0x000fc800078e020e */
[C---:B------:R-:W-:Y:S02]  /*02b0*/  IMAD.WIDE R4, R17.reuse, 0x4, R12 ;  /* 0x0000000411047825 */ /* 0x040fe400078e020c */
[----:B------:R-:W3:Y:S02]  /*02c0*/  LDG.E R12, desc[UR4][R12.64] ;  /* 0x000000040c0c7981 */ /* 0x000ee4000c1e1900 */
[C---:B------:R-:W-:Y:S02]  /*02d0*/  IMAD.WIDE R8, R17.reuse, 0x4, R4 ;  /* 0x0000000411087825 */ /* 0x040fe400078e0204 */
[----:B------:R-:W4:Y:S02]  /*02e0*/  LDG.E R4, desc[UR4][R4.64] ;  /* 0x0000000404047981 */ /* 0x000f24000c1e1900 */
[C---:B------:R-:W-:Y:S02]  /*02f0*/  IMAD.WIDE R6, R17.reuse, 0x4, R8 ;  /* 0x0000000411067825 */ /* 0x040fe400078e0208 */
[----:B------:R-:W5:Y:S02]  /*0300*/  LDG.E R8, desc[UR4][R8.64] ;  /* 0x0000000408087981 */ /* 0x000f64000c1e1900 */
[----:B------:R-:W-:-:S02]  /*0310*/  IMAD.WIDE R10, R17, 0x4, R6 ;  /* 0x00000004110a7825 */ /* 0x000fc400078e0206 */
[----:B------:R-:W5:Y:S04]  /*0320*/  LDG.E R5, desc[UR4][R2.64] ;  /* 0x0000000402057981 */ /* 0x000f68000c1e1900 */
[----:B------:R-:W5:Y:S01]  /*0330*/  LDG.E R6, desc[UR4][R6.64] ;  /* 0x0000000406067981 */ /* 0x000f62000c1e1900 */
[----:B0-----:R-:W-:-:S03]  /*0340*/  IMAD.WIDE R14, R17, 0x4, R10 ;  /* 0x00000004110e7825 */ /* 0x001fc600078e020a */
[----:B------:R-:W5:Y:S04]  /*0350*/  LDG.E R10, desc[UR4][R10.64] ;  /* 0x000000040a0a7981 */ /* 0x000f68000c1e1900 */
[----:B------:R-:W5:Y:S04]  /*0360*/  LDG.E R13, desc[UR4][R14.64] ;  /* 0x000000040e0d7981 */ /* 0x000f68000c1e1900 */
[----:B------:R-:W5:Y:S04]  /*0370*/  LDG.E R7, desc[UR4][R2.64+0x4] ;  /* 0x0000040402077981 */ /* 0x000f68000c1e1900 */
[----:B------:R-:W5:Y:S01]  /*0380*/  LDG.E R9, desc[UR4][R2.64+0xc] ;  /* 0x00000c0402097981 */ /* 0x000f62000c1e1900 */
[----:B--2---:R-:W-:-:S02]  /*0390*/  IMAD R26, R25, R26, R24 ;  /* 0x0000001a191a7224 */ /* 0x004fc400078e0218 */
[----:B------:R-:W-:Y:S02]  /*03a0*/  IMAD.WIDE R24, R17, 0x4, R14 ;  /* 0x0000000411187825 */ /* 0x000fe400078e020e */
[----:B------:R0:W2:Y:S04]  /*03b0*/  LDG.E R14, desc[UR4][R2.64+0x8] ;  /* 0x00000804020e7981 */ /* 0x0000a8000c1e1900 */
[----:B------:R-:W2:Y:S01]  /*03c0*/  LDG.E R24, desc[UR4][R24.64] ;  /* 0x0000000418187981 */ /* 0x000ea2000c1e1900 */
[----:B---3--:R-:W-:Y:S01]  /*03d0*/  IMAD R12, R23, R12, R26 ;  /* 0x0000000c170c7224 */ /* 0x008fe200078e021a */
[----:B------:R-:W-:-:S03]  /*03e0*/  IADD3 R22, PT, PT, R22, 0x8, RZ ;  /* 0x0000000816167810 */ /* 0x000fc60007ffe0ff */
[----:B----4-:R-:W-:Y:S01]  /*03f0*/  IMAD R29, R29, R4, R12 ;  /* 0x000000041d1d7224 */ /* 0x010fe200078e020c */
[----:B------:R-:W-:-:S03]  /*0400*/  ISETP.NE.AND P1, PT, R22, RZ, PT ;  /* 0x000000ff1600720c */ /* 0x000fc60003f25270 */
[----:B-----5:R-:W-:Y:S01]  /*0410*/  IMAD R8, R28, R8, R29 ;  /* 0x000000081c087224 */ /* 0x020fe200078e021d */
[----:B------:R-:W-:-:S03]  /*0420*/  IADD3 R4, P2, PT, R2, 0x20, RZ ;  /* 0x0000002002047810 */ /* 0x000fc60007f5e0ff */
[----:B------:R-:W-:Y:S01]  /*0430*/  IMAD R5, R5, R6, R8 ;  /* 0x0000000605057224 */ /* 0x000fe200078e0208 */
[----:B0-----:R-:W-:Y:S02]  /*0440*/  IADD3.X R3, PT, PT, RZ, R3, RZ, P2, !PT ;  /* 0x00000003ff037210 */ /* 0x001fe400017fe4ff */
[----:B------:R-:W-:Y:S01]  /*0450*/  LEA R18, R17, R18, 0x3 ;  /* 0x0000001211127211 */ /* 0x000fe200078e18ff */
[----:B------:R-:W-:-:S04]  /*0460*/  IMAD R5, R7, R10, R5 ;  /* 0x0000000a07057224 */ /* 0x000fc800078e0205 */
[----:B--2---:R-:W-:-:S04]  /*0470*/  IMAD R5, R14, R13, R5 ;  /* 0x0000000d0e057224 */ /* 0x004fc800078e0205 */
[----:B------:R-:W-:Y:S01]  /*0480*/  IMAD R24, R9, R24, R5 ;  /* 0x0000001809187224 */ /* 0x000fe200078e0205 */
[----:B------:R-:W-:Y:S06]  /*0490*/  @P1 BRA `(.L_x_2) ;  /* 0xfffffffc00601947 */ /* 0x000fec000383ffff */
.L_x_1:
[----:B------:R-:W-:Y:S05]  /*04a0*/  @!P0 BRA `(.L_x_0) ;  /* 0x0000000000fc8947 */ /* 0x000fea0003800000 */
[----:B------:R-:W-:Y:S02]  /*04b0*/  ISETP.GE.U32.AND P1, PT, R27, 0x4, PT ;  /* 0x000000041b00780c */ /* 0x000fe40003f26070 */
[----:B------:R-:W-:-:S04]  /*04c0*/  LOP3.LUT R14, R19, 0x3, RZ, 0xc0, !PT ;  /* 0x00000003130e7812 */ /* 0x000fc800078ec0ff */
[----:B------:R-:W-:-:S07]  /*04d0*/  ISETP.NE.AND P0, PT, R14, RZ, PT ;  /* 0x000000ff0e00720c */ /* 0x000fce0003f05270 */
[----:B------:R-:W-:Y:S06]  /*04e0*/  @!P1 BRA `(.L_x_3) ;  /* 0x00000000006c9947 */ /* 0x000fec0003800000 */
[----:B------:R-:W0:Y:S01]  /*04f0*/  LDC.64 R4, c[0x0][0x388] ;  /* 0x0000e200ff047b82 */ /* 0x000e220000000a00 */
[----:B------:R-:W1:Y:S01]  /*0500*/  LDCU.64 UR6, c[0x0][0x380] ;  /* 0x00007000ff0677ac */ /* 0x000e620008000a00 */
[----:B------:R-:W-:Y:S01]  /*0510*/  IMAD R7, R21, R17, R16 ;  /* 0x0000001115077224 */ /* 0x000fe200078e0210 */
[CC--:B------:R-:W-:Y:S02]  /*0520*/  IADD3 R3, PT, PT, R20.reuse, R21.reuse, RZ ;  /* 0x0000001514037210 */ /* 0x0c0fe40007ffe0ff */
[----:B------:R-:W-:-:S03]  /*0530*/  IADD3 R8, P1, PT, R20, R21, RZ ;  /* 0x0000001514087210 */ /* 0x000fc60007f3e0ff */
[----:B------:R-:W2:Y:S01]  /*0540*/  LDC.64 R12, c[0x0][0x380] ;  /* 0x0000e000ff0c7b82 */ /* 0x000ea20000000a00 */
[----:B0-----:R-:W-:-:S04]  /*0550*/  IMAD.WIDE R4, R7, 0x4, R4 ;  /* 0x0000000407047825 */ /* 0x001fc800078e0204 */
[----:B------:R-:W-:Y:S02]  /*0560*/  IMAD.WIDE R6, R17, 0x4, R4 ;  /* 0x0000000411067825 */ /* 0x000fe400078e0204 */
[----:B------:R-:W3:Y:S02]  /*0570*/  LDG.E R4, desc[UR4][R4.64] ;  /* 0x0000000404047981 */ /* 0x000ee4000c1e1900 */
[----:B--2---:R-:W-:Y:S01]  /*0580*/  IMAD.WIDE.U32 R12, R3, 0x4, R12 ;  /* 0x00000004030c7825 */ /* 0x004fe200078e000c */
[----:B------:R-:W-:Y:S02]  /*0590*/  IADD3.X R3, PT, PT, RZ, RZ, RZ, P1, !PT ;  /* 0x000000ffff037210 */ /* 0x000fe40000ffe4ff */
[----:B-1----:R-:W-:-:S03]  /*05a0*/  LEA R2, P1, R8, UR6, 0x2 ;  /* 0x0000000608027c11 */ /* 0x002fc6000f8210ff */
[----:B------:R-:W3:Y:S01]  /*05b0*/  LDG.E R13, desc[UR4][R12.64] ;  /* 0x000000040c0d7981 */ /* 0x000ee2000c1e1900 */
[----:B------:R-:W-:Y:S01]  /*05c0*/  LEA.HI.X R3, R8, UR7, R3, 0x2, P1 ;  /* 0x0000000708037c11 */ /* 0x000fe200088f1403 */
[C---:B------:R-:W-:Y:S02]  /*05d0*/  IMAD.WIDE R8, R17.reuse, 0x4, R6 ;  /* 0x0000000411087825 */ /* 0x040fe400078e0206 */
[----:B------:R-:W2:Y:S04]  /*05e0*/  LDG.E R6, desc[UR4][R6.64] ;  /* 0x0000000406067981 */ /* 0x000ea8000c1e1900 */
[----:B------:R-:W2:Y:S01]  /*05f0*/  LDG.E R15, desc[UR4][R2.64+0x4] ;  /* 0x00000404020f7981 */ /* 0x000ea2000c1e1900 */
[----:B------:R-:W-:-:S03]  /*0600*/  IMAD.WIDE R10, R17, 0x4, R8 ;  /* 0x00000004110a7825 */ /* 0x000fc600078e0208 */
[----:B------:R-:W4:Y:S04]  /*0610*/  LDG.E R22, desc[UR4][R8.64] ;  /* 0x0000000408167981 */ /* 0x000f28000c1e1900 */
[----:B------:R-:W4:Y:S04]  /*0620*/  LDG.E R18, desc[UR4][R2.64+0x8] ;  /* 0x0000080402127981 */ /* 0x000f28000c1e1900 */
[----:B------:R-:W5:Y:S04]  /*0630*/  LDG.E R26, desc[UR4][R2.64+0xc] ;  /* 0x00000c04021a7981 */ /* 0x000f68000c1e1900 */
[----:B------:R-:W5:Y:S01]  /*0640*/  LDG.E R10, desc[UR4][R10.64] ;  /* 0x000000040a0a7981 */ /* 0x000f62000c1e1900 */
[----:B------:R-:W-:Y:S01]  /*0650*/  IADD3 R21, PT, PT, R21, 0x4, RZ ;  /* 0x0000000415157810 */ /* 0x000fe20007ffe0ff */
[----:B---3--:R-:W-:-:S04]  /*0660*/  IMAD R24, R13, R4, R24 ;  /* 0x000000040d187224 */ /* 0x008fc800078e0218 */
[----:B--2---:R-:W-:-:S04]  /*0670*/  IMAD R15, R15, R6, R24 ;  /* 0x000000060f0f7224 */ /* 0x004fc800078e0218 */
[----:B----4-:R-:W-:-:S04]  /*0680*/  IMAD R15, R18, R22, R15 ;  /* 0x00000016120f7224 */ /* 0x010fc800078e020f */
[----:B-----5:R-:W-:-:S07]  /*0690*/  IMAD R24, R26, R10, R15 ;  /* 0x0000000a1a187224 */ /* 0x020fce00078e020f */
.L_x_3:
[----:B------:R-:W-:Y:S05]  /*06a0*/  @!P0 BRA `(.L_x_0) ;  /* 0x00000000007c8947 */ /* 0x000fea0003800000 */
[----:B------:R-:W-:Y:S01]  /*06b0*/  ISETP.NE.AND P1, PT, R14, 0x1, PT ;  /* 0x000000010e00780c */ /* 0x000fe20003f25270 */
[----:B------:R-:W0:Y:S01]  /*06c0*/  LDC.64 R10, c[0x0][0x380] ;  /* 0x0000e000ff0a7b82 */ /* 0x000e220000000a00 */
[----:B------:R-:W-:-:S04]  /*06d0*/  LOP3.LUT R19, R19, 0x1, RZ, 0xc0, !PT ;  /* 0x0000000113137812 */ /* 0x000fc800078ec0ff */
[----:B------:R-:W-:-:S03]  /*06e0*/  ISETP.NE.U32.AND P0, PT, R19, 0x1, PT ;  /* 0x000000011300780c */ /* 0x000fc60003f05070 */
[----:B------:R-:W1:Y:S04]  /*06f0*/  LDC.64 R8, c[0x0][0x388] ;  /* 0x0000e200ff087b82 */ /* 0x000e680000000a00 */
[CC--:B------:R-:W-:Y:S02]  /*0700*/  @P1 IADD3 R13, PT, PT, R20.reuse, R21.reuse, RZ ;  /* 0x00000015140d1210 */ /* 0x0c0fe40007ffe0ff */
[----:B------:R-:W-:Y:S02]  /*0710*/  @P1 IADD3 R12, P2, PT, R20, R21, RZ ;  /* 0x00000015140c1210 */ /* 0x000fe40007f5e0ff */
[----:B------:R-:W2:Y:S02]  /*0720*/  @P1 LDC.64 R2, c[0x0][0x380] ;  /* 0x0000e000ff021b82 */ /* 0x000ea40000000a00 */
[----:B------:R-:W-:-:S06]  /*0730*/  @P1 IADD3.X R14, PT, PT, RZ, RZ, RZ, P2, !PT ;  /* 0x000000ffff0e1210 */ /* 0x000fcc00017fe4ff */
[----:B------:R-:W3:Y:S01]  /*0740*/  LDC.64 R4, c[0x0][0x380] ;  /* 0x0000e000ff047b82 */ /* 0x000ee20000000a00 */
[----:B0-----:R-:W-:-:S04]  /*0750*/  @P1 IMAD.WIDE.U32 R10, R13, 0x4, R10 ;  /* 0x000000040d0a1825 */ /* 0x001fc800078e000a */
[C---:B------:R-:W-:Y:S01]  /*0760*/  @P1 IMAD R13, R21.reuse, R17, R16 ;  /* 0x00000011150d1224 */ /* 0x040fe200078e0210 */
[----:B------:R-:W-:Y:S01]  /*0770*/  @P1 IADD3 R21, PT, PT, R21, 0x2, RZ ;  /* 0x0000000215151810 */ /* 0x000fe20007ffe0ff */
[----:B------:R-:W4:Y:S01]  /*0780*/  @P1 LDG.E R11, desc[UR4][R10.64] ;  /* 0x000000040a0b1981 */ /* 0x000f22000c1e1900 */
[----:B------:R-:W0:Y:S01]  /*0790*/  LDC.64 R6, c[0x0][0x388] ;  /* 0x0000e200ff067b82 */ /* 0x000e220000000a00 */
[----:B-1----:R-:W-:Y:S01]  /*07a0*/  @P1 IMAD.WIDE R8, R13, 0x4, R8 ;  /* 0x000000040d081825 */ /* 0x002fe200078e0208 */
[----:B------:R-:W-:Y:S02]  /*07b0*/  @!P0 IADD3 R15, PT, PT, R20, R21, RZ ;  /* 0x00000015140f8210 */ /* 0x000fe40007ffe0ff */
[----:B--2---:R-:W-:Y:S01]  /*07c0*/  @P1 LEA R2, P2, R12, R2, 0x2 ;  /* 0x000000020c021211 */ /* 0x004fe200078410ff */
[----:B------:R-:W-:-:S03]  /*07d0*/  @!P0 IMAD R21, R21, R17, R16 ;  /* 0x0000001115158224 */ /* 0x000fc600078e0210 */
[----:B------:R-:W-:Y:S01]  /*07e0*/  @P1 LEA.HI.X R3, R12, R3, R14, 0x2, P2 ;  /* 0x000000030c031211 */ /* 0x000fe200010f140e */
[----:B------:R-:W-:Y:S01]  /*07f0*/  @P1 IMAD.WIDE R12, R17, 0x4, R8 ;  /* 0x00000004110c1825 */ /* 0x000fe200078e0208 */
[----:B------:R-:W4:Y:S03]  /*0800*/  @P1 LDG.E R14, desc[UR4][R8.64] ;  /* 0x00000004080e1981 */ /* 0x000f26000c1e1900 */
[----:B---3--:R-:W-:Y:S01]  /*0810*/  @!P0 IMAD.WIDE.U32 R4, R15, 0x4, R4 ;  /* 0x000000040f048825 */ /* 0x008fe200078e0004 */
[----:B------:R-:W2:Y:S04]  /*0820*/  @P1 LDG.E R2, desc[UR4][R2.64+0x4] ;  /* 0x0000040402021981 */ /* 0x000ea8000c1e1900 */
[----:B------:R-:W2:Y:S01]  /*0830*/  @P1 LDG.E R12, desc[UR4][R12.64] ;  /* 0x000000040c0c1981 */ /* 0x000ea2000c1e1900 */
[----:B0-----:R-:W-:-:S03]  /*0840*/  @!P0 IMAD.WIDE R6, R21, 0x4, R6 ;  /* 0x0000000415068825 */ /* 0x001fc600078e0206 */
[----:B------:R-:W3:Y:S04]  /*0850*/  @!P0 LDG.E R5, desc[UR4][R4.64] ;  /* 0x0000000404058981 */ /* 0x000ee8000c1e1900 */
[----:B------:R-:W3:Y:S01]  /*0860*/  @!P0 LDG.E R6, desc[UR4][R6.64] ;  /* 0x0000000406068981 */ /* 0x000ee2000c1e1900 */
[----:B----4-:R-:W-:-:S04]  /*0870*/  @P1 IMAD R11, R11, R14, R24 ;  /* 0x0000000e0b0b1224 */ /* 0x010fc800078e0218 */
[----:B--2---:R-:W-:-:S04]  /*0880*/  @P1 IMAD R24, R2, R12, R11 ;  /* 0x0000000c02181224 */ /* 0x004fc800078e020b */
[----:B---3--:R-:W-:-:S07]  /*0890*/  @!P0 IMAD R24, R5, R6, R24 ;  /* 0x0000000605188224 */ /* 0x008fce00078e0218 */
.L_x_0:
[----:B------:R-:W0:Y:S01]  /*08a0*/  LDC.64 R2, c[0x0][0x390] ;  /* 0x0000e400ff027b82 */ /* 0x000e220000000a00 */
[----:B------:R-:W-:-:S04]  /*08b0*/  IMAD R17, R0, R17, R16 ;  /* 0x0000001100117224 */ /* 0x000fc800078e0210 */
[----:B0-----:R-:W-:-:S05]  /*08c0*/  IMAD.WIDE R2, R17, 0x4, R2 ;  /* 0x0000000411027825 */ /* 0x001fca00078e0202 */
[----:B------:R-:W-:Y:S01]  /*08d0*/  STG.E desc[UR4][R2.64], R24 ;  /* 0x0000001802007986 */ /* 0x000fe2000c101904 */
[----:B------:R-:W-:Y:S05]  /*08e0*/  EXIT ;  /* 0x000000000000794d */ /* 0x000fea0003800000 */
.L_x_4:
[----:B------:R-:W-:-:S00]  /*08f0*/  BRA `(.L_x_4) ;  /* 0xfffffffc00fc7947 */ /* 0x000fc0000383ffff */
[----:B------:R-:W-:-:S00]  /*0900*/  NOP ;  /* 0x0000000000007918 */ /* 0x000fc00000000000 */
[----:B------:R-:W-:-:S00]  /*0910*/  NOP ;  /* 0x0000000000007918 */ /* 0x000fc00000000000 */
[----:B------:R-:W-:-:S00]  /*0920*/  NOP ;  /* 0x0000000000007918 */ /* 0x000fc00000000000 */
[----:B------:R-:W-:-:S00]  /*0930*/  NOP ;  /* 0x0000000000007918 */ /* 0x000fc00000000000 */
[----:B------:R-:W-:-:S00]  /*0940*/  NOP ;  /* 0x0000000000007918 */ /* 0x000fc00000000000 */
[----:B------:R-:W-:-:S00]  /*0950*/  NOP ;  /* 0x0000000000007918 */ /* 0x000fc00000000000 */
[----:B------:R-:W-:-:S00]  /*0960*/  NOP ;  /* 0x0000000000007918 */ /* 0x000fc00000000000 */
[----:B------:R-:W-:-:S00]  /*0970*/  NOP ;  /* 0x0000000000007918 */ /* 0x000fc00000000000 */
.L_x_5:


//--------------------- .nv.shared.reserved.0     --------------------------
	.section	.nv.shared.reserved.0,"aw",@nobits
	.weak		__nv_reservedSMEM_offset_0_alias
	.size		__nv_reservedSMEM_offset_0_alias, 0, 64
	.other		__nv_reservedSMEM_offset_0_alias,@"STO_CUDA_RESERVED_SHARED STV_DEFAULT"
__nv_reservedSMEM_offset_0_alias:
	.zero		0
	.zero		64


//--------------------- .nv.constant0._Z14matrixMulByGPUPiS_S_iii --------------------------
	.section	.nv.constant0._Z14matrixMulByGPUPiS_S_iii,"a",@progbits
	.sectionflags	@""
	.align	4
.nv.constant0._Z14matrixMulByGPUPiS_S_iii:
	.zero		932


//--------------------- SYMBOLS --------------------------

	.type		.nv.reservedSmem.offset0,@object
	.size		.nv.reservedSmem.offset0,0x4
